	.headerflags	@"EF_CUDA_TEXMODE_UNIFIED EF_CUDA_64BIT_ADDRESS EF_CUDA_SM86 EF_CUDA_VIRTUAL_SM(EF_CUDA_SM86)"
	.elftype	@"ET_EXEC"


//--------------------- .nv.info                  --------------------------
	.section	.nv.info,"",@"SHT_CUDA_INFO"
	.align	4


	//----- nvinfo : EIATTR_REGCOUNT
	.align		4
        /*0000*/ 	.byte	0x04, 0x2f
        /*0002*/ 	.short	(.L_5 - .L_4)
	.align		4
.L_4:
        /*0004*/ 	.word	index@(triton_red_fused__to_copy_add_embedding_mean_mul_pow_rsqrt_3)
        /*0008*/ 	.word	0x0000001e


	//----- nvinfo : EIATTR_MIN_STACK_SIZE
	.align		4
.L_5:
        /*000c*/ 	.byte	0x04, 0x12
        /*000e*/ 	.short	(.L_7 - .L_6)
	.align		4
.L_6:
        /*0010*/ 	.word	index@(triton_red_fused__to_copy_add_embedding_mean_mul_pow_rsqrt_3)
        /*0014*/ 	.word	0x00000000


	//----- nvinfo : EIATTR_FRAME_SIZE
	.align		4
.L_7:
        /*0018*/ 	.byte	0x04, 0x11
        /*001a*/ 	.short	(.L_9 - .L_8)
	.align		4
.L_8:
        /*001c*/ 	.word	index@(triton_red_fused__to_copy_add_embedding_mean_mul_pow_rsqrt_3)
        /*0020*/ 	.word	0x00000000


	//----- nvinfo : EIATTR_MIN_STACK_SIZE
	.align		4
.L_9:
        /*0024*/ 	.byte	0x04, 0x12
        /*0026*/ 	.short	(.L_11 - .L_10)
	.align		4
.L_10:
        /*0028*/ 	.word	index@(triton_red_fused__to_copy_add_embedding_mean_mul_pow_rsqrt_3)
        /*002c*/ 	.word	0x00000000
.L_11:


//--------------------- .nv.info.triton_red_fused__to_copy_add_embedding_mean_mul_pow_rsqrt_3 --------------------------
	.section	.nv.info.triton_red_fused__to_copy_add_embedding_mean_mul_pow_rsqrt_3,"",@"SHT_CUDA_INFO"
	.sectionflags	@""
	.align	4


	//----- nvinfo : EIATTR_CUDA_API_VERSION
	.align		4
        /*0000*/ 	.byte	0x04, 0x37
        /*0002*/ 	.short	(.L_13 - .L_12)
.L_12:
        /*0004*/ 	.word	0x0000007c


	//----- nvinfo : EIATTR_SW2861232_WAR
	.align		4
.L_13:
        /*0008*/ 	.byte	0x01, 0x35
	.zero		2


	//----- nvinfo : EIATTR_PARAM_CBANK
	.align		4
        /*000c*/ 	.byte	0x04, 0x0a
        /*000e*/ 	.short	(.L_15 - .L_14)
	.align		4
.L_14:
        /*0010*/ 	.word	index@(.nv.constant0.triton_red_fused__to_copy_add_embedding_mean_mul_pow_rsqrt_3)
        /*0014*/ 	.short	0x0160
        /*0016*/ 	.short	0x0038


	//----- nvinfo : EIATTR_CBANK_PARAM_SIZE
	.align		4
.L_15:
        /*0018*/ 	.byte	0x03, 0x19
        /*001a*/ 	.short	0x0038


	//----- nvinfo : EIATTR_KPARAM_INFO
	.align		4
        /*001c*/ 	.byte	0x04, 0x17
        /*001e*/ 	.short	(.L_17 - .L_16)
.L_16:
        /*0020*/ 	.word	0x00000000
        /*0024*/ 	.short	0x0007
        /*0026*/ 	.short	0x0030
        /*0028*/ 	.byte	0x00, 0xf4, 0x21, 0x00


	//----- nvinfo : EIATTR_KPARAM_INFO
	.align		4
.L_17:
        /*002c*/ 	.byte	0x04, 0x17
        /*002e*/ 	.short	(.L_19 - .L_18)
.L_18:
        /*0030*/ 	.word	0x00000000
        /*0034*/ 	.short	0x0006
        /*0036*/ 	.short	0x002c
        /*0038*/ 	.byte	0x00, 0xf0, 0x11, 0x00


	//----- nvinfo : EIATTR_KPARAM_INFO
	.align		4
.L_19:
        /*003c*/ 	.byte	0x04, 0x17
        /*003e*/ 	.short	(.L_21 - .L_20)
.L_20:
        /*0040*/ 	.word	0x00000000
        /*0044*/ 	.short	0x0005
        /*0046*/ 	.short	0x0028
        /*0048*/ 	.byte	0x00, 0xf0, 0x11, 0x00


	//----- nvinfo : EIATTR_KPARAM_INFO
	.align		4
.L_21:
        /*004c*/ 	.byte	0x04, 0x17
        /*004e*/ 	.short	(.L_23 - .L_22)
.L_22:
        /*0050*/ 	.word	0x00000000
        /*0054*/ 	.short	0x0004
        /*0056*/ 	.short	0x0020
        /*0058*/ 	.byte	0x00, 0xf4, 0x21, 0x00


	//----- nvinfo : EIATTR_KPARAM_INFO
	.align		4
.L_23:
        /*005c*/ 	.byte	0x04, 0x17
        /*005e*/ 	.short	(.L_25 - .L_24)
.L_24:
        /*0060*/ 	.word	0x00000000
        /*0064*/ 	.short	0x0003
        /*0066*/ 	.short	0x0018
        /*0068*/ 	.byte	0x00, 0xf4, 0x21, 0x00


	//----- nvinfo : EIATTR_KPARAM_INFO
	.align		4
.L_25:
        /*006c*/ 	.byte	0x04, 0x17
        /*006e*/ 	.short	(.L_27 - .L_26)
.L_26:
        /*0070*/ 	.word	0x00000000
        /*0074*/ 	.short	0x0002
        /*0076*/ 	.short	0x0010
        /*0078*/ 	.byte	0x00, 0xf4, 0x21, 0x00


	//----- nvinfo : EIATTR_KPARAM_INFO
	.align		4
.L_27:
        /*007c*/ 	.byte	0x04, 0x17
        /*007e*/ 	.short	(.L_29 - .L_28)
.L_28:
        /*0080*/ 	.word	0x00000000
        /*0084*/ 	.short	0x0001
        /*0086*/ 	.short	0x0008
        /*0088*/ 	.byte	0x00, 0xf4, 0x21, 0x00


	//----- nvinfo : EIATTR_KPARAM_INFO
	.align		4
.L_29:
        /*008c*/ 	.byte	0x04, 0x17
        /*008e*/ 	.short	(.L_31 - .L_30)
.L_30:
        /*0090*/ 	.word	0x00000000
        /*0094*/ 	.short	0x0000
        /*0096*/ 	.short	0x0000
        /*0098*/ 	.byte	0x00, 0xf4, 0x21, 0x00


	//----- nvinfo : EIATTR_MAXREG_COUNT
	.align		4
.L_31:
        /*009c*/ 	.byte	0x03, 0x1b
        /*009e*/ 	.short	0x0080


	//----- nvinfo : EIATTR_EXTERNS
	.align		4
        /*00a0*/ 	.byte	0x04, 0x0f
        /*00a2*/ 	.short	(.L_33 - .L_32)


	//   ....[0]....
	.align		4
.L_32:
        /*00a4*/ 	.word	index@(__assertfail)


	//----- nvinfo : EIATTR_COOP_GROUP_MASK_REGIDS
	.align		4
.L_33:
        /*00a8*/ 	.byte	0x04, 0x29
        /*00aa*/ 	.short	(.L_35 - .L_34)


	//   ....[0]....
.L_34:
        /*00ac*/ 	.word	0xffffffff


	//   ....[1]....
        /*00b0*/ 	.word	0xffffffff


	//   ....[2]....
        /*00b4*/ 	.word	0xffffffff


	//   ....[3]....
        /*00b8*/ 	.word	0xffffffff


	//   ....[4]....
        /*00bc*/ 	.word	0xffffffff


	//   ....[5]....
        /*00c0*/ 	.word	0xffffffff


	//   ....[6]....
        /*00c4*/ 	.word	0xffffffff


	//   ....[7]....
        /*00c8*/ 	.word	0xffffffff


	//   ....[8]....
        /*00cc*/ 	.word	0xffffffff


	//----- nvinfo : EIATTR_COOP_GROUP_INSTR_OFFSETS
	.align		4
.L_35:
        /*00d0*/ 	.byte	0x04, 0x28
        /*00d2*/ 	.short	(.L_37 - .L_36)


	//   ....[0]....
.L_36:
        /*00d4*/ 	.word	0x00000700


	//   ....[1]....
        /*00d8*/ 	.word	0x00000720


	//   ....[2]....
        /*00dc*/ 	.word	0x00000740


	//   ....[3]....
        /*00e0*/ 	.word	0x00000760


	//   ....[4]....
        /*00e4*/ 	.word	0x00000780


	//   ....[5]....
        /*00e8*/ 	.word	0x000007f0


	//   ....[6]....
        /*00ec*/ 	.word	0x00000810


	//   ....[7]....
        /*00f0*/ 	.word	0x00000830


	//   ....[8]....
        /*00f4*/ 	.word	0x00000860


	//----- nvinfo : EIATTR_SYSCALL_OFFSETS
	.align		4
.L_37:
        /*00f8*/ 	.byte	0x04, 0x46
        /*00fa*/ 	.short	(.L_39 - .L_38)


	//   ....[0]....
.L_38:
        /*00fc*/ 	.word	0x000002d0


	//----- nvinfo : EIATTR_EXIT_INSTR_OFFSETS
	.align		4
.L_39:
        /*0100*/ 	.byte	0x04, 0x1c
        /*0102*/ 	.short	(.L_41 - .L_40)


	//   ....[0]....
.L_40:
        /*0104*/ 	.word	0x00000e10


	//   ....[1]....
        /*0108*/ 	.word	0x00000e30


	//----- nvinfo : EIATTR_REQNTID
	.align		4
.L_41:
        /*010c*/ 	.byte	0x04, 0x10
        /*010e*/ 	.short	(.L_43 - .L_42)
.L_42:
        /*0110*/ 	.word	0x00000200
        /*0114*/ 	.word	0x00000001
        /*0118*/ 	.word	0x00000001
.L_43:


//--------------------- .nv.callgraph             --------------------------
	.section	.nv.callgraph,"",@"SHT_CUDA_CALLGRAPH"
	.align	4
	.sectionentsize	8
	.align		4
        /*0000*/ 	.word	0x00000000
	.align		4
        /*0004*/ 	.word	0xffffffff
	.align		4
        /*0008*/ 	.word	index@(triton_red_fused__to_copy_add_embedding_mean_mul_pow_rsqrt_3)
	.align		4
        /*000c*/ 	.word	index@(__assertfail)
	.align		4
        /*0010*/ 	.word	0x00000000
	.align		4
        /*0014*/ 	.word	0xfffffffe
	.align		4
        /*0018*/ 	.word	0x00000000
	.align		4
        /*001c*/ 	.word	0xfffffffd
	.align		4
        /*0020*/ 	.word	0x00000000
	.align		4
        /*0024*/ 	.word	0xfffffffc


//--------------------- .nv.rel.action            --------------------------
	.section	.nv.rel.action,"",@"SHT_CUDA_RELOCINFO"
	.align	8
	.sectionentsize	8
        /*0000*/ 	.byte	0x73, 0x00, 0x00, 0x00, 0x00, 0x00, 0x00, 0x00, 0x00, 0x00, 0x00, 0x11, 0x25, 0x00, 0x05, 0x36


//--------------------- .nv.constant4             --------------------------
	.section	.nv.constant4,"a",@progbits
	.align	8
	.align		8
.nv.constant4:
        /*0000*/ 	.dword	__assertfail
	.align		8
        /*0008*/ 	.dword	assertFunc_0
	.align		8
        /*0010*/ 	.dword	assertFile_0
	.align		8
        /*0018*/ 	.dword	assertMessage_0
	.align		8
        /*0020*/ 	.dword	_$_str


//--------------------- .nv.constant0.triton_red_fused__to_copy_add_embedding_mean_mul_pow_rsqrt_3 --------------------------
	.section	.nv.constant0.triton_red_fused__to_copy_add_embedding_mean_mul_pow_rsqrt_3,"a",@progbits
	.sectionflags	@""
	.align	4
.nv.constant0.triton_red_fused__to_copy_add_embedding_mean_mul_pow_rsqrt_3:
	.zero		408


//--------------------- .text.triton_red_fused__to_copy_add_embedding_mean_mul_pow_rsqrt_3 --------------------------
	.section	.text.triton_red_fused__to_copy_add_embedding_mean_mul_pow_rsqrt_3,"ax",@progbits
	.sectionflags	@"SHF_BARRIERS=1"
	.sectioninfo	@"SHI_REGISTERS=30"
	.align	128
        .global         triton_red_fused__to_copy_add_embedding_mean_mul_pow_rsqrt_3
        .type           triton_red_fused__to_copy_add_embedding_mean_mul_pow_rsqrt_3,@function
        .size           triton_red_fused__to_copy_add_embedding_mean_mul_pow_rsqrt_3,(.L_x_2 - triton_red_fused__to_copy_add_embedding_mean_mul_pow_rsqrt_3)
        .other          triton_red_fused__to_copy_add_embedding_mean_mul_pow_rsqrt_3,@"STO_CUDA_ENTRY STV_DEFAULT"
triton_red_fused__to_copy_add_embedding_mean_mul_pow_rsqrt_3:
.text.triton_red_fused__to_copy_add_embedding_mean_mul_pow_rsqrt_3:
[----:B------:R-:W-:Y:S02]  /*0000*/  IMAD.MOV.U32 R1, RZ, RZ, c[0x0][0x28] ;  /* 0x00000a00ff017624 */ /* 0x000fe400078e00ff */
[----:B------:R-:W0:Y:S01]  /*0010*/  S2R R7, SR_CTAID.X ;  /* 0x0000000000077919 */ /* 0x000e220000002500 */
[----:B------:R-:W-:Y:S01]  /*0020*/  IMAD.MOV.U32 R2, RZ, RZ, 0x8 ;  /* 0x00000008ff027424 */ /* 0x000fe200078e00ff */
[----:B------:R-:W-:Y:S01]  /*0030*/  CS2R R4, SRZ ;  /* 0x0000000000047805 */ /* 0x000fe2000001ff00 */
[----:B------:R-:W-:Y:S01]  /*0040*/  ULDC.64 UR4, c[0x0][0x118] ;  /* 0x0000460000047ab9 */ /* 0x000fe20000000a00 */
[----:B------:R-:W1:Y:S01]  /*0050*/  S2R R25, SR_TID.X ;  /* 0x0000000000197919 */ /* 0x000e620000002100 */
[C---:B0-----:R-:W-:Y:S01]  /*0060*/  ISETP.GE.AND P1, PT, R7.reuse, 0x200, PT ;  /* 0x000002000700780c */ /* 0x041fe20003f26270 */
[----:B------:R-:W-:-:S12]  /*0070*/  IMAD.WIDE R2, R7, R2, c[0x0][0x160] ;  /* 0x0000580007027625 */ /* 0x000fd800078e0202 */
[----:B------:R-:W2:Y:S01]  /*0080*/  @!P1 LDG.E.EL.64 R4, [R2.64] ;  /* 0x0000000402049981 */ /* 0x000ea2000c2e1b00 */
[----:B-1----:R-:W-:Y:S01]  /*0090*/  SHF.L.U32 R26, R25, 0x2, RZ ;  /* 0x00000002191a7819 */ /* 0x002fe200000006ff */
[----:B------:R-:W-:Y:S01]  /*00a0*/  IMAD.MOV.U32 R23, RZ, RZ, 0x2 ;  /* 0x00000002ff177424 */ /* 0x000fe200078e00ff */
[----:B------:R-:W-:Y:S01]  /*00b0*/  CS2R R16, SRZ ;  /* 0x0000000000107805 */ /* 0x000fe2000001ff00 */
[----:B------:R-:W-:Y:S01]  /*00c0*/  CS2R R18, SRZ ;  /* 0x0000000000127805 */ /* 0x000fe2000001ff00 */
[----:B------:R-:W-:-:S04]  /*00d0*/  LOP3.LUT R26, R26, 0x7fc, RZ, 0xc0, !PT ;  /* 0x000007fc1a1a7812 */ /* 0x000fc800078ec0ff */
[----:B------:R-:W-:Y:S01]  /*00e0*/  LEA R24, R7, R26, 0xc ;  /* 0x0000001a07187211 */ /* 0x000fe200078e60ff */
[----:B------:R0:W5:Y:S04]  /*00f0*/  @!P1 LDG.E.EL.64 R16, [R2.64] ;  /* 0x0000000402109981 */ /* 0x000168000c2e1b00 */
[----:B------:R-:W-:-:S05]  /*0100*/  IMAD.WIDE R22, R24, R23, c[0x0][0x170] ;  /* 0x00005c0018167625 */ /* 0x000fca00078e0217 */
[----:B------:R0:W5:Y:S01]  /*0110*/  @!P1 LDG.E.EL.64 R18, [R22.64] ;  /* 0x0000000416129981 */ /* 0x000162000c2e1b00 */
[----:B--2---:R-:W-:Y:S02]  /*0120*/  IADD3 R9, P2, R4, 0x7d80, RZ ;  /* 0x00007d8004097810 */ /* 0x004fe40007f5e0ff */
[----:B------:R-:W-:-:S03]  /*0130*/  ISETP.GE.AND P0, PT, R5, RZ, PT ;  /* 0x000000ff0500720c */ /* 0x000fc60003f06270 */
[----:B------:R-:W-:Y:S01]  /*0140*/  IMAD.X R11, RZ, RZ, R5, P2 ;  /* 0x000000ffff0b7224 */ /* 0x000fe200010e0605 */
[----:B------:R-:W-:-:S04]  /*0150*/  SEL R0, R9, R4, !P0 ;  /* 0x0000000409007207 */ /* 0x000fc80004000000 */
[----:B------:R-:W-:Y:S02]  /*0160*/  SEL R4, R11, R5, !P0 ;  /* 0x000000050b047207 */ /* 0x000fe40004000000 */
[----:B------:R-:W-:-:S04]  /*0170*/  ISETP.GE.U32.AND P0, PT, R0, 0x7d80, PT ;  /* 0x00007d800000780c */ /* 0x000fc80003f06070 */
[----:B------:R-:W-:-:S04]  /*0180*/  ISETP.GE.U32.AND.EX P0, PT, R4, RZ, PT, P0 ;  /* 0x000000ff0400720c */ /* 0x000fc80003f06100 */
[----:B------:R-:W-:-:S13]  /*0190*/  ISETP.GT.OR P0, PT, R7, 0x1ff, !P0 ;  /* 0x000001ff0700780c */ /* 0x000fda0004704670 */
[----:B------:R-:W-:Y:S05]  /*01a0*/  @P0 BRA `(.L_x_0) ;  /* 0x0000013000000947 */ /* 0x000fea0003800000 */
[----:B0-----:R-:W-:Y:S01]  /*01b0*/  MOV R2, 0x0 ;  /* 0x0000000000027802 */ /* 0x001fe20000000f00 */
[----:B------:R-:W-:Y:S01]  /*01c0*/  IMAD.MOV.U32 R5, RZ, RZ, c[0x4][0x1c] ;  /* 0x01000700ff057624 */ /* 0x000fe200078e00ff */
[----:B------:R-:W-:Y:S01]  /*01d0*/  MOV R4, c[0x4][0x18] ;  /* 0x0100060000047a02 */ /* 0x000fe20000000f00 */
[----:B------:R-:W-:Y:S01]  /*01e0*/  IMAD.MOV.U32 R7, RZ, RZ, c[0x4][0x14] ;  /* 0x01000500ff077624 */ /* 0x000fe200078e00ff */
[----:B------:R-:W-:Y:S01]  /*01f0*/  MOV R6, c[0x4][0x10] ;  /* 0x0100040000067a02 */ /* 0x000fe20000000f00 */
[----:B------:R-:W-:Y:S01]  /*0200*/  IMAD.MOV.U32 R10, RZ, RZ, c[0x4][0x8] ;  /* 0x01000200ff0a7624 */ /* 0x000fe200078e00ff */
[----:B------:R-:W0:Y:S01]  /*0210*/  LDC.64 R2, c[0x4][R2] ;  /* 0x0100000002027b82 */ /* 0x000e220000000a00 */
[----:B------:R-:W-:Y:S01]  /*0220*/  MOV R8, 0x2a ;  /* 0x0000002a00087802 */ /* 0x000fe20000000f00 */
[----:B------:R-:W-:Y:S01]  /*0230*/  IMAD.MOV.U32 R12, RZ, RZ, 0x1 ;  /* 0x00000001ff0c7424 */ /* 0x000fe200078e00ff */
[----:B------:R-:W-:Y:S02]  /*0240*/  MOV R11, c[0x4][0xc] ;  /* 0x01000300000b7a02 */ /* 0x000fe40000000f00 */
[----:B------:R-:W-:-:S03]  /*0250*/  MOV R13, RZ ;  /* 0x000000ff000d7202 */ /* 0x000fc60000000f00 */
[----:B------:R-:W-:-:S04]  /*0260*/  LEPC R14 ;  /* 0x00000000000e734e */ /* 0x000fc80000000000 */
[----:B------:R-:W-:Y:S02]  /*0270*/  MOV R9, 0x2e0 ;  /* 0x000002e000097802 */ /* 0x000fe40000000f00 */
[----:B------:R-:W-:-:S02]  /*0280*/  MOV R20, 0x260 ;  /* 0x0000026000147802 */ /* 0x000fc40000000f00 */
[----:B------:R-:W-:Y:S02]  /*0290*/  MOV R21, 0x0 ;  /* 0x0000000000157802 */ /* 0x000fe40000000f00 */
[----:B------:R-:W-:Y:S02]  /*02a0*/  MOV R0, 0x0 ;  /* 0x0000000000007802 */ /* 0x000fe40000000f00 */
[----:B------:R-:W-:-:S04]  /*02b0*/  IADD3 R20, P0, P2, -R20, R9, R14 ;  /* 0x0000000914147210 */ /* 0x000fc80007a1e10e */
[----:B------:R-:W-:-:S04]  /*02c0*/  IADD3.X R21, ~R0, R21, R15, P0, P2 ;  /* 0x0000001500157210 */ /* 0x000fc800007e450f */
[----:B0----5:R-:W-:Y:S05]  /*02d0*/  CALL.ABS.NOINC R2 ;  /* 0x0000000002007343 */ /* 0x021fea0003c00000 */
.L_x_0:
[C---:B0----5:R-:W-:Y:S01]  /*02e0*/  IMAD.SHL.U32 R0, R16.reuse, 0x1000, RZ ;  /* 0x0000100010007824 */ /* 0x061fe200078e00ff */
[----:B------:R-:W-:Y:S01]  /*02f0*/  SHF.L.U64.HI R3, R16, 0xc, R17 ;  /* 0x0000000c10037819 */ /* 0x000fe20000010211 */
[----:B------:R-:W-:Y:S01]  /*0300*/  BAR.SYNC.DEFER_BLOCKING 0x0 ;  /* 0x0000000000007b1d */ /* 0x000fe20000010000 */
[----:B------:R-:W-:Y:S02]  /*0310*/  ISETP.GE.AND P0, PT, R17, RZ, PT ;  /* 0x000000ff1100720c */ /* 0x000fe40003f06270 */
[----:B------:R-:W-:-:S04]  /*0320*/  IADD3 R5, P2, R0, 0x7d80000, RZ ;  /* 0x07d8000000057810 */ /* 0x000fc80007f5e0ff */
[-C--:B------:R-:W-:Y:S02]  /*0330*/  IADD3.X R2, RZ, R3.reuse, RZ, P2, !PT ;  /* 0x00000003ff027210 */ /* 0x080fe400017fe4ff */
[----:B------:R-:W-:Y:S01]  /*0340*/  SEL R5, R5, R0, !P0 ;  /* 0x0000000005057207 */ /* 0x000fe20004000000 */
[----:B------:R-:W-:Y:S01]  /*0350*/  IMAD.SHL.U32 R0, R26, 0x2, RZ ;  /* 0x000000021a007824 */ /* 0x000fe200078e00ff */
[----:B------:R-:W-:Y:S02]  /*0360*/  SEL R2, R2, R3, !P0 ;  /* 0x0000000302027207 */ /* 0x000fe40004000000 */
[----:B------:R-:W-:-:S04]  /*0370*/  LEA R3, P0, R5, c[0x0][0x168], 0x1 ;  /* 0x00005a0005037a11 */ /* 0x000fc800078008ff */
[----:B------:R-:W-:Y:S02]  /*0380*/  LEA.HI.X R5, R5, c[0x0][0x16c], R2, 0x1, P0 ;  /* 0x00005b0005057a11 */ /* 0x000fe400000f0c02 */
[----:B------:R-:W-:Y:S01]  /*0390*/  IADD3 R2, P0, R0, R3, RZ ;  /* 0x0000000300027210 */ /* 0x000fe20007f1e0ff */
[----:B------:R-:W-:-:S03]  /*03a0*/  CS2R R8, SRZ ;  /* 0x0000000000087805 */ /* 0x000fc6000001ff00 */
[----:B------:R-:W-:Y:S02]  /*03b0*/  IADD3.X R3, RZ, R5, RZ, P0, !PT ;  /* 0x00000005ff037210 */ /* 0x000fe400007fe4ff */
[----:B------:R-:W-:Y:S01]  /*03c0*/  CS2R R4, SRZ ;  /* 0x0000000000047805 */ /* 0x000fe2000001ff00 */
[----:B------:R-:W2:Y:S05]  /*03d0*/  @!P1 LDG.E.EL.64 R8, [R22.64+0x1000] ;  /* 0x0010000416089981 */ /* 0x000eaa000c2e1b00 */
[----:B------:R-:W3:Y:S01]  /*03e0*/  @!P1 LDG.E.EL.64 R4, [R2.64] ;  /* 0x0000000402049981 */ /* 0x000ee2000c2e1b00 */
[----:B------:R-:W-:-:S03]  /*03f0*/  CS2R R6, SRZ ;  /* 0x0000000000067805 */ /* 0x000fc6000001ff00 */
[----:B------:R-:W-:Y:S06]  /*0400*/  BAR.SYNC.DEFER_BLOCKING 0x0 ;  /* 0x0000000000007b1d */ /* 0x000fec0000010000 */
[----:B------:R-:W4:Y:S01]  /*0410*/  @!P1 LDG.E.EL.64 R6, [R2.64+0x1000] ;  /* 0x0010000402069981 */ /* 0x000f22000c2e1b00 */
[C---:B------:R-:W-:Y:S01]  /*0420*/  IMAD.U32 R11, R18.reuse, 0x10000, RZ ;  /* 0x00010000120b7824 */ /* 0x040fe200078e00ff */
[----:B------:R-:W-:Y:S01]  /*0430*/  PRMT R18, R18, 0x7632, R18 ;  /* 0x0000763212127816 */ /* 0x000fe20000000012 */
[----:B------:R-:W-:-:S03]  /*0440*/  IMAD.U32 R14, R19, 0x10000, RZ ;  /* 0x00010000130e7824 */ /* 0x000fc600078e00ff */
[----:B------:R-:W-:Y:S02]  /*0450*/  SHF.L.U32 R18, R18, 0x10, RZ ;  /* 0x0000001012127819 */ /* 0x000fe400000006ff */
[----:B------:R-:W-:-:S05]  /*0460*/  PRMT R19, R19, 0x7632, R19 ;  /* 0x0000763213137816 */ /* 0x000fca0000000013 */
[----:B------:R-:W-:Y:S01]  /*0470*/  IMAD.U32 R19, R19, 0x10000, RZ ;  /* 0x0001000013137824 */ /* 0x000fe200078e00ff */
[C---:B------:R-:W-:Y:S02]  /*0480*/  LOP3.LUT P0, RZ, R25.reuse, 0x1f, RZ, 0xc0, !PT ;  /* 0x0000001f19ff7812 */ /* 0x040fe4000780c0ff */
[----:B------:R-:W-:Y:S02]  /*0490*/  ISETP.GE.AND P2, PT, R25, 0x10, PT ;  /* 0x000000101900780c */ /* 0x000fe40003f46270 */
[----:B---3--:R-:W-:Y:S02]  /*04a0*/  SHF.L.U32 R12, R4, 0x10, RZ ;  /* 0x00000010040c7819 */ /* 0x008fe400000006ff */
[----:B------:R-:W-:-:S03]  /*04b0*/  SHF.L.U32 R21, R5, 0x10, RZ ;  /* 0x0000001005157819 */ /* 0x000fc600000006ff */
[--C-:B------:R-:W-:Y:S01]  /*04c0*/  FADD R11, R11, R12.reuse ;  /* 0x0000000c0b0b7221 */ /* 0x100fe20000000000 */
[C---:B--2---:R-:W-:Y:S01]  /*04d0*/  PRMT R12, R8.reuse, 0x7632, R12 ;  /* 0x00007632080c7816 */ /* 0x044fe2000000000c */
[----:B------:R-:W-:Y:S01]  /*04e0*/  IMAD.U32 R8, R8, 0x10000, RZ ;  /* 0x0001000008087824 */ /* 0x000fe200078e00ff */
[----:B------:R-:W-:-:S03]  /*04f0*/  PRMT R4, R4, 0x7632, R4 ;  /* 0x0000763204047816 */ /* 0x000fc60000000004 */
[----:B------:R-:W-:Y:S01]  /*0500*/  IMAD.U32 R12, R12, 0x10000, RZ ;  /* 0x000100000c0c7824 */ /* 0x000fe200078e00ff */
[C---:B------:R-:W-:Y:S01]  /*0510*/  SHF.L.U32 R16, R9.reuse, 0x10, RZ ;  /* 0x0000001009107819 */ /* 0x040fe200000006ff */
[----:B------:R-:W-:Y:S01]  /*0520*/  IMAD.U32 R13, R4, 0x10000, RZ ;  /* 0x00010000040d7824 */ /* 0x000fe200078e00ff */
[----:B------:R-:W-:Y:S01]  /*0530*/  PRMT R9, R9, 0x7632, R9 ;  /* 0x0000763209097816 */ /* 0x000fe20000000009 */
[----:B------:R-:W-:Y:S01]  /*0540*/  FADD R4, R14, R21 ;  /* 0x000000150e047221 */ /* 0x000fe20000000000 */
[C---:B----4-:R-:W-:Y:S02]  /*0550*/  PRMT R5, R6.reuse, 0x7632, R5 ;  /* 0x0000763206057816 */ /* 0x050fe40000000005 */
[----:B------:R-:W-:Y:S02]  /*0560*/  SHF.L.U32 R15, R6, 0x10, RZ ;  /* 0x00000010060f7819 */ /* 0x000fe400000006ff */
[----:B------:R-:W-:Y:S01]  /*0570*/  SHF.L.U32 R17, R5, 0x10, RZ ;  /* 0x0000001005117819 */ /* 0x000fe200000006ff */
[C---:B------:R-:W-:Y:S01]  /*0580*/  IMAD.U32 R27, R7.reuse, 0x10000, RZ ;  /* 0x00010000071b7824 */ /* 0x040fe200078e00ff */
[----:B------:R-:W-:Y:S01]  /*0590*/  PRMT R7, R7, 0x7632, R7 ;  /* 0x0000763207077816 */ /* 0x000fe20000000007 */
[----:B------:R-:W-:-:S02]  /*05a0*/  FADD R8, R8, R15 ;  /* 0x0000000f08087221 */ /* 0x000fc40000000000 */
[----:B------:R-:W-:Y:S01]  /*05b0*/  FADD R12, R12, R17 ;  /* 0x000000110c0c7221 */ /* 0x000fe20000000000 */
[----:B------:R-:W-:Y:S01]  /*05c0*/  PRMT R5, R5, 0x7632, R5 ;  /* 0x0000763205057816 */ /* 0x000fe20000000005 */
[----:B------:R-:W-:Y:S01]  /*05d0*/  FADD R13, R18, R13 ;  /* 0x0000000d120d7221 */ /* 0x000fe20000000000 */
[----:B------:R-:W-:Y:S01]  /*05e0*/  SHF.L.U32 R14, R7, 0x10, RZ ;  /* 0x00000010070e7819 */ /* 0x000fe200000006ff */
[----:B------:R-:W-:Y:S01]  /*05f0*/  FADD R16, R16, R27 ;  /* 0x0000001b10107221 */ /* 0x000fe20000000000 */
[----:B------:R-:W-:Y:S01]  /*0600*/  IMAD.U32 R9, R9, 0x10000, RZ ;  /* 0x0001000009097824 */ /* 0x000fe200078e00ff */
[----:B------:R-:W-:Y:S01]  /*0610*/  FMUL R8, R8, R8 ;  /* 0x0000000808087220 */ /* 0x000fe20000400000 */
[----:B------:R-:W-:Y:S01]  /*0620*/  FMUL R12, R12, R12 ;  /* 0x0000000c0c0c7220 */ /* 0x000fe20000400000 */
[----:B------:R-:W-:Y:S01]  /*0630*/  SHF.L.U32 R6, R5, 0x10, RZ ;  /* 0x0000001005067819 */ /* 0x000fe200000006ff */
[----:B------:R-:W-:Y:S01]  /*0640*/  FADD R9, R9, R14 ;  /* 0x0000000e09097221 */ /* 0x000fe20000000000 */
[----:B------:R-:W-:Y:S01]  /*0650*/  FMUL R5, R16, R16 ;  /* 0x0000001010057220 */ /* 0x000fe20000400000 */
[----:B------:R-:W-:Y:S01]  /*0660*/  FFMA R11, R11, R11, R8 ;  /* 0x0000000b0b0b7223 */ /* 0x000fe20000000008 */
[----:B------:R-:W-:Y:S01]  /*0670*/  FFMA R12, R13, R13, R12 ;  /* 0x0000000d0d0c7223 */ /* 0x000fe2000000000c */
[----:B------:R-:W-:Y:S01]  /*0680*/  FADD R6, R19, R6 ;  /* 0x0000000613067221 */ /* 0x000fe20000000000 */
[----:B------:R-:W-:Y:S01]  /*0690*/  FFMA R5, R4, R4, R5 ;  /* 0x0000000404057223 */ /* 0x000fe20000000005 */
[----:B------:R-:W-:Y:S01]  /*06a0*/  FMUL R9, R9, R9 ;  /* 0x0000000909097220 */ /* 0x000fe20000400000 */
[----:B------:R-:W-:-:S03]  /*06b0*/  FADD R12, R12, R11 ;  /* 0x0000000b0c0c7221 */ /* 0x000fc60000000000 */
[----:B------:R-:W-:Y:S01]  /*06c0*/  FFMA R9, R6, R6, R9 ;  /* 0x0000000606097223 */ /* 0x000fe20000000009 */
[----:B------:R-:W-:-:S04]  /*06d0*/  FADD R12, R5, R12 ;  /* 0x0000000c050c7221 */ /* 0x000fc80000000000 */
[----:B------:R-:W-:-:S05]  /*06e0*/  FADD R9, R9, R12 ;  /* 0x0000000c09097221 */ /* 0x000fca0000000000 */
[----:B------:R-:W-:-:S05]  /*06f0*/  FSEL R9, R9, RZ, !P1 ;  /* 0x000000ff09097208 */ /* 0x000fca0004800000 */
[----:B------:R-:W0:Y:S02]  /*0700*/  SHFL.BFLY PT, R4, R9, 0x10, 0x1f ;  /* 0x0e001f0009047f89 */ /* 0x000e2400000e0000 */
[----:B0-----:R-:W-:-:S05]  /*0710*/  FADD R4, R9, R4 ;  /* 0x0000000409047221 */ /* 0x001fca0000000000 */
[----:B------:R-:W0:Y:S02]  /*0720*/  SHFL.BFLY PT, R5, R4, 0x8, 0x1f ;  /* 0x0d001f0004057f89 */ /* 0x000e2400000e0000 */
[----:B0-----:R-:W-:-:S05]  /*0730*/  FADD R5, R4, R5 ;  /* 0x0000000504057221 */ /* 0x001fca0000000000 */
[----:B------:R-:W0:Y:S02]  /*0740*/  SHFL.BFLY PT, R6, R5, 0x4, 0x1f ;  /* 0x0c801f0005067f89 */ /* 0x000e2400000e0000 */
[----:B0-----:R-:W-:-:S05]  /*0750*/  FADD R6, R5, R6 ;  /* 0x0000000605067221 */ /* 0x001fca0000000000 */
[----:B------:R-:W0:Y:S02]  /*0760*/  SHFL.BFLY PT, R7, R6, 0x2, 0x1f ;  /* 0x0c401f0006077f89 */ /* 0x000e2400000e0000 */
[----:B0-----:R-:W-:-:S05]  /*0770*/  FADD R7, R6, R7 ;  /* 0x0000000706077221 */ /* 0x001fca0000000000 */
[----:B------:R-:W0:Y:S01]  /*0780*/  SHFL.BFLY PT, R8, R7, 0x1, 0x1f ;  /* 0x0c201f0007087f89 */ /* 0x000e2200000e0000 */
[----:B------:R-:W-:-:S04]  /*0790*/  SHF.R.U32.HI R9, RZ, 0x3, R25 ;  /* 0x00000003ff097819 */ /* 0x000fc80000011619 */
[----:B------:R-:W-:Y:S01]  /*07a0*/  LOP3.LUT R9, R9, 0x3c, RZ, 0xc0, !PT ;  /* 0x0000003c09097812 */ /* 0x000fe200078ec0ff */
[----:B0-----:R-:W-:-:S05]  /*07b0*/  FADD R12, R7, R8 ;  /* 0x00000008070c7221 */ /* 0x001fca0000000000 */
[----:B------:R-:W-:Y:S04]  /*07c0*/  @!P0 STS [R9], R12 ;  /* 0x0000000c09008388 */ /* 0x000fe80000000800 */
[----:B------:R-:W-:Y:S06]  /*07d0*/  BAR.SYNC.DEFER_BLOCKING 0x0 ;  /* 0x0000000000007b1d */ /* 0x000fec0000010000 */
[----:B------:R-:W0:Y:S04]  /*07e0*/  @!P2 LDS R10, [R25.X4] ;  /* 0x00000000190aa984 */ /* 0x000e280000004800 */
[----:B0-----:R-:W0:Y:S02]  /*07f0*/  SHFL.BFLY PT, R5, R10, 0x8, 0x1f ;  /* 0x0d001f000a057f89 */ /* 0x001e2400000e0000 */
[----:B0-----:R-:W-:-:S05]  /*0800*/  FADD R6, R10, R5 ;  /* 0x000000050a067221 */ /* 0x001fca0000000000 */
[----:B------:R-:W0:Y:S02]  /*0810*/  SHFL.BFLY PT, R5, R6, 0x4, 0x1f ;  /* 0x0c801f0006057f89 */ /* 0x000e2400000e0000 */
[----:B0-----:R-:W-:-:S05]  /*0820*/  FADD R7, R6, R5 ;  /* 0x0000000506077221 */ /* 0x001fca0000000000 */
[----:B------:R-:W0:Y:S01]  /*0830*/  SHFL.BFLY PT, R4, R7, 0x2, 0x1f ;  /* 0x0c401f0007047f89 */ /* 0x000e2200000e0000 */
[----:B------:R-:W-:Y:S01]  /*0840*/  LOP3.LUT P0, RZ, R25, 0xf, RZ, 0xc0, !PT ;  /* 0x0000000f19ff7812 */ /* 0x000fe2000780c0ff */
[----:B0-----:R-:W-:-:S05]  /*0850*/  FADD R11, R7, R4 ;  /* 0x00000004070b7221 */ /* 0x001fca0000000000 */
[----:B------:R-:W0:Y:S01]  /*0860*/  SHFL.BFLY PT, R8, R11, 0x1, 0x1f ;  /* 0x0c201f000b087f89 */ /* 0x000e2200000e0000 */
[----:B------:R-:W-:Y:S02]  /*0870*/  ISETP.LT.AND P0, PT, R25, 0x10, !P0 ;  /* 0x000000101900780c */ /* 0x000fe40004701270 */
[----:B------:R-:W-:Y:S01]  /*0880*/  IADD3 R4, P2, R0, c[0x0][0x178], RZ ;  /* 0x00005e0000047a10 */ /* 0x000fe20007f5e0ff */
[----:B0-----:R-:W-:-:S10]  /*0890*/  FADD R0, R11, R8 ;  /* 0x000000080b007221 */ /* 0x001fd40000000000 */
[----:B------:R-:W-:Y:S04]  /*08a0*/  @P0 STS [R25.X4], R0 ;  /* 0x0000000019000388 */ /* 0x000fe80000004800 */
[----:B------:R-:W-:Y:S01]  /*08b0*/  BAR.SYNC.DEFER_BLOCKING 0x0 ;  /* 0x0000000000007b1d */ /* 0x000fe20000010000 */
[----:B------:R-:W-:Y:S01]  /*08c0*/  CS2R R12, SRZ ;  /* 0x00000000000c7805 */ /* 0x000fe2000001ff00 */
[----:B------:R-:W-:Y:S01]  /*08d0*/  IMAD.X R5, RZ, RZ, c[0x0][0x17c], P2 ;  /* 0x00005f00ff057624 */ /* 0x000fe200010e06ff */
[----:B------:R-:W-:-:S03]  /*08e0*/  CS2R R8, SRZ ;  /* 0x0000000000087805 */ /* 0x000fc6000001ff00 */
[----:B------:R-:W0:Y:S04]  /*08f0*/  LDS R10, [RZ] ;  /* 0x00000000ff0a7984 */ /* 0x000e280000000800 */
[----:B------:R-:W2:Y:S04]  /*0900*/  @!P1 LDG.E.EF.64 R12, [R22.64] ;  /* 0x00000004160c9981 */ /* 0x000ea8000c0e1b00 */
[----:B------:R-:W3:Y:S04]  /*0910*/  LDG.E.EL.64 R6, [R4.64] ;  /* 0x0000000404067981 */ /* 0x000ee8000c2e1b00 */
[----:B------:R-:W-:Y:S06]  /*0920*/  BAR.SYNC.DEFER_BLOCKING 0x0 ;  /* 0x0000000000007b1d */ /* 0x000fec0000010000 */
[----:B------:R-:W4:Y:S01]  /*0930*/  @!P1 LDG.E.EF.64 R8, [R2.64] ;  /* 0x0000000402089981 */ /* 0x000f22000c0e1b00 */
[----:B------:R-:W-:-:S05]  /*0940*/  MOV R11, 0x39800000 ;  /* 0x39800000000b7802 */ /* 0x000fca0000000f00 */
[----:B0-----:R-:W-:-:S06]  /*0950*/  FFMA R0, R10, R11, 9.9999999747524270788e-07 ;  /* 0x358637bd0a007423 */ /* 0x001fcc000000000b */
[----:B------:R-:W0:Y:S01]  /*0960*/  MUFU.RSQ R0, R0 ;  /* 0x0000000000007308 */ /* 0x000e220000001400 */
[C---:B--2---:R-:W-:Y:S01]  /*0970*/  IMAD.U32 R10, R12.reuse, 0x10000, RZ ;  /* 0x000100000c0a7824 */ /* 0x044fe200078e00ff */
[----:B------:R-:W-:-:S05]  /*0980*/  PRMT R12, R12, 0x7632, R12 ;  /* 0x000076320c0c7816 */ /* 0x000fca000000000c */
[----:B------:R-:W-:Y:S01]  /*0990*/  IMAD.U32 R12, R12, 0x10000, RZ ;  /* 0x000100000c0c7824 */ /* 0x000fe200078e00ff */
[----:B----4-:R-:W-:Y:S02]  /*09a0*/  SHF.L.U32 R11, R8, 0x10, RZ ;  /* 0x00000010080b7819 */ /* 0x010fe400000006ff */
[----:B------:R-:W-:-:S03]  /*09b0*/  PRMT R14, R9, 0x7632, R14 ;  /* 0x00007632090e7816 */ /* 0x000fc6000000000e */
[----:B------:R-:W-:Y:S01]  /*09c0*/  FADD R11, R10, R11 ;  /* 0x0000000b0a0b7221 */ /* 0x000fe20000000000 */
[C---:B------:R-:W-:Y:S01]  /*09d0*/  PRMT R10, R13.reuse, 0x7632, R10 ;  /* 0x000076320d0a7816 */ /* 0x040fe2000000000a */
[----:B------:R-:W-:Y:S01]  /*09e0*/  IMAD.U32 R13, R13, 0x10000, RZ ;  /* 0x000100000d0d7824 */ /* 0x000fe200078e00ff */
[----:B------:R-:W-:Y:S02]  /*09f0*/  PRMT R8, R8, 0x7632, R8 ;  /* 0x0000763208087816 */ /* 0x000fe40000000008 */
[----:B------:R-:W-:Y:S02]  /*0a00*/  SHF.L.U32 R16, R9, 0x10, RZ ;  /* 0x0000001009107819 */ /* 0x000fe400000006ff */
[----:B------:R-:W-:Y:S02]  /*0a10*/  SHF.L.U32 R10, R10, 0x10, RZ ;  /* 0x000000100a0a7819 */ /* 0x000fe400000006ff */
[----:B------:R-:W-:Y:S01]  /*0a20*/  SHF.L.U32 R15, R14, 0x10, RZ ;  /* 0x000000100e0f7819 */ /* 0x000fe200000006ff */
[----:B------:R-:W-:Y:S01]  /*0a30*/  IMAD.U32 R9, R8, 0x10000, RZ ;  /* 0x0001000008097824 */ /* 0x000fe200078e00ff */
[----:B------:R-:W-:Y:S01]  /*0a40*/  FADD R13, R13, R16 ;  /* 0x000000100d0d7221 */ /* 0x000fe20000000000 */
[C---:B---3--:R-:W-:Y:S01]  /*0a50*/  IMAD.U32 R8, R6.reuse, 0x10000, RZ ;  /* 0x0001000006087824 */ /* 0x048fe200078e00ff */
[----:B------:R-:W-:Y:S01]  /*0a60*/  PRMT R6, R6, 0x7632, R6 ;  /* 0x0000763206067816 */ /* 0x000fe20000000006 */
[----:B------:R-:W-:Y:S01]  /*0a70*/  FADD R15, R10, R15 ;  /* 0x0000000f0a0f7221 */ /* 0x000fe20000000000 */
[C---:B------:R-:W-:Y:S01]  /*0a80*/  SHF.L.U32 R10, R7.reuse, 0x10, RZ ;  /* 0x00000010070a7819 */ /* 0x040fe200000006ff */
[----:B------:R-:W-:Y:S01]  /*0a90*/  FADD R9, R12, R9 ;  /* 0x000000090c097221 */ /* 0x000fe20000000000 */
[C---:B0-----:R-:W-:Y:S01]  /*0aa0*/  FMUL R13, R0.reuse, R13 ;  /* 0x0000000d000d7220 */ /* 0x041fe20000400000 */
[----:B------:R-:W-:Y:S01]  /*0ab0*/  PRMT R7, R7, 0x7632, R7 ;  /* 0x0000763207077816 */ /* 0x000fe20000000007 */
[----:B------:R-:W-:Y:S01]  /*0ac0*/  FMUL R11, R0, R11 ;  /* 0x0000000b000b7220 */ /* 0x000fe20000400000 */
[----:B------:R-:W-:Y:S01]  /*0ad0*/  IMAD.U32 R6, R6, 0x10000, RZ ;  /* 0x0001000006067824 */ /* 0x000fe200078e00ff */
[----:B------:R-:W-:Y:S01]  /*0ae0*/  FMUL R9, R0, R9 ;  /* 0x0000000900097220 */ /* 0x000fe20000400000 */
[----:B------:R-:W-:Y:S01]  /*0af0*/  FMUL R13, R10, R13 ;  /* 0x0000000d0a0d7220 */ /* 0x000fe20000400000 */
[----:B------:R-:W-:Y:S01]  /*0b00*/  SHF.L.U32 R7, R7, 0x10, RZ ;  /* 0x0000001007077819 */ /* 0x000fe200000006ff */
[----:B------:R-:W-:Y:S01]  /*0b10*/  FMUL R10, R0, R15 ;  /* 0x0000000f000a7220 */ /* 0x000fe20000400000 */
[----:B------:R-:W-:Y:S01]  /*0b20*/  FMUL R8, R8, R11 ;  /* 0x0000000b08087220 */ /* 0x000fe20000400000 */
[----:B------:R-:W-:Y:S01]  /*0b30*/  FMUL R9, R6, R9 ;  /* 0x0000000906097220 */ /* 0x000fe20000400000 */
[----:B------:R-:W-:Y:S01]  /*0b40*/  SHF.R.S32.HI R11, RZ, 0x1f, R24 ;  /* 0x0000001fff0b7819 */ /* 0x000fe20000011418 */
[----:B------:R-:W-:Y:S01]  /*0b50*/  FMUL R10, R7, R10 ;  /* 0x0000000a070a7220 */ /* 0x000fe20000400000 */
[----:B------:R-:W-:-:S02]  /*0b60*/  LEA R6, P0, R24, c[0x0][0x180], 0x1 ;  /* 0x0000600018067a11 */ /* 0x000fc400078008ff */
[----:B------:R-:W-:Y:S02]  /*0b70*/  F2FP.BF16.PACK_AB R16, R9, R8 ;  /* 0x000000080910723e */ /* 0x000fe400000010ff */
[----:B------:R-:W-:Y:S01]  /*0b80*/  LEA.HI.X R7, R24, c[0x0][0x184], R11, 0x1, P0 ;  /* 0x0000610018077a11 */ /* 0x000fe200000f0c0b */
[----:B------:R-:W-:Y:S01]  /*0b90*/  CS2R R8, SRZ ;  /* 0x0000000000087805 */ /* 0x000fe2000001ff00 */
[----:B------:R-:W-:-:S05]  /*0ba0*/  F2FP.BF16.PACK_AB R17, R10, R13 ;  /* 0x0000000d0a11723e */ /* 0x000fca00000010ff */
[----:B------:R0:W-:Y:S04]  /*0bb0*/  @!P1 STG.E.64 [R6.64], R16 ;  /* 0x0000001006009986 */ /* 0x0001e8000c101b04 */
[----:B------:R-:W2:Y:S04]  /*0bc0*/  @!P1 LDG.E.EF.64 R8, [R22.64+0x1000] ;  /* 0x0010000416089981 */ /* 0x000ea8000c0e1b00 */
[----:B------:R-:W3:Y:S01]  /*0bd0*/  LDG.E.EL.64 R4, [R4.64+0x1000] ;  /* 0x0010000404047981 */ /* 0x000ee2000c2e1b00 */
[----:B------:R-:W-:-:S03]  /*0be0*/  CS2R R10, SRZ ;  /* 0x00000000000a7805 */ /* 0x000fc6000001ff00 */
[----:B------:R-:W-:Y:S06]  /*0bf0*/  BAR.SYNC.DEFER_BLOCKING 0x0 ;  /* 0x0000000000007b1d */ /* 0x000fec0000010000 */
[----:B------:R3:W4:Y:S01]  /*0c00*/  @!P1 LDG.E.EF.64 R10, [R2.64+0x1000] ;  /* 0x00100004020a9981 */ /* 0x000722000c0e1b00 */
[C---:B--2---:R-:W-:Y:S02]  /*0c10*/  PRMT R14, R9.reuse, 0x7632, R14 ;  /* 0x00007632090e7816 */ /* 0x044fe4000000000e */
[----:B------:R-:W-:Y:S02]  /*0c20*/  SHF.L.U32 R15, R9, 0x10, RZ ;  /* 0x00000010090f7819 */ /* 0x000fe400000006ff */
[----:B------:R-:W-:-:S02]  /*0c30*/  PRMT R12, R8, 0x7632, R12 ;  /* 0x00007632080c7816 */ /* 0x000fc4000000000c */
[----:B------:R-:W-:Y:S01]  /*0c40*/  SHF.L.U32 R14, R14, 0x10, RZ ;  /* 0x000000100e0e7819 */ /* 0x000fe200000006ff */
[----:B------:R-:W-:Y:S02]  /*0c50*/  IMAD.U32 R8, R8, 0x10000, RZ ;  /* 0x0001000008087824 */ /* 0x000fe400078e00ff */
[----:B------:R-:W-:Y:S01]  /*0c60*/  IMAD.U32 R12, R12, 0x10000, RZ ;  /* 0x000100000c0c7824 */ /* 0x000fe200078e00ff */
[C---:B---3--:R-:W-:Y:S01]  /*0c70*/  PRMT R2, R4.reuse, 0x7632, R2 ;  /* 0x0000763204027816 */ /* 0x048fe20000000002 */
[----:B------:R-:W-:-:S04]  /*0c80*/  IMAD.U32 R4, R4, 0x10000, RZ ;  /* 0x0001000004047824 */ /* 0x000fc800078e00ff */
[----:B------:R-:W-:Y:S01]  /*0c90*/  IMAD.U32 R2, R2, 0x10000, RZ ;  /* 0x0001000002027824 */ /* 0x000fe200078e00ff */
[C---:B----4-:R-:W-:Y:S01]  /*0ca0*/  PRMT R9, R10.reuse, 0x7632, R9 ;  /* 0x000076320a097816 */ /* 0x050fe20000000009 */
[----:B------:R-:W-:Y:S01]  /*0cb0*/  IMAD.U32 R13, R10, 0x10000, RZ ;  /* 0x000100000a0d7824 */ /* 0x000fe200078e00ff */
[C---:B------:R-:W-:Y:S02]  /*0cc0*/  PRMT R10, R11.reuse, 0x7632, R10 ;  /* 0x000076320b0a7816 */ /* 0x040fe4000000000a */
[----:B0-----:R-:W-:Y:S02]  /*0cd0*/  SHF.L.U32 R16, R11, 0x10, RZ ;  /* 0x000000100b107819 */ /* 0x001fe400000006ff */
[----:B------:R-:W-:Y:S01]  /*0ce0*/  SHF.L.U32 R3, R10, 0x10, RZ ;  /* 0x000000100a037819 */ /* 0x000fe200000006ff */
[----:B------:R-:W-:Y:S01]  /*0cf0*/  IMAD.U32 R9, R9, 0x10000, RZ ;  /* 0x0001000009097824 */ /* 0x000fe200078e00ff */
[----:B------:R-:W-:Y:S01]  /*0d00*/  FADD R13, R8, R13 ;  /* 0x0000000d080d7221 */ /* 0x000fe20000000000 */
[----:B------:R-:W-:-:S02]  /*0d10*/  FADD R15, R15, R16 ;  /* 0x000000100f0f7221 */ /* 0x000fc40000000000 */
[----:B------:R-:W-:Y:S01]  /*0d20*/  FADD R11, R14, R3 ;  /* 0x000000030e0b7221 */ /* 0x000fe20000000000 */
[----:B------:R-:W-:Y:S01]  /*0d30*/  FADD R9, R12, R9 ;  /* 0x000000090c097221 */ /* 0x000fe20000000000 */
[C---:B------:R-:W-:Y:S01]  /*0d40*/  PRMT R3, R5.reuse, 0x7632, R3 ;  /* 0x0000763205037816 */ /* 0x040fe20000000003 */
[C---:B------:R-:W-:Y:S01]  /*0d50*/  FMUL R13, R0.reuse, R13 ;  /* 0x0000000d000d7220 */ /* 0x040fe20000400000 */
[----:B------:R-:W-:Y:S01]  /*0d60*/  SHF.L.U32 R5, R5, 0x10, RZ ;  /* 0x0000001005057819 */ /* 0x000fe200000006ff */
[C---:B------:R-:W-:Y:S01]  /*0d70*/  FMUL R8, R0.reuse, R15 ;  /* 0x0000000f00087220 */ /* 0x040fe20000400000 */
[----:B------:R-:W-:Y:S01]  /*0d80*/  SHF.L.U32 R3, R3, 0x10, RZ ;  /* 0x0000001003037819 */ /* 0x000fe200000006ff */
[C---:B------:R-:W-:Y:S01]  /*0d90*/  FMUL R9, R0.reuse, R9 ;  /* 0x0000000900097220 */ /* 0x040fe20000400000 */
[----:B------:R-:W-:Y:S01]  /*0da0*/  FMUL R0, R0, R11 ;  /* 0x0000000b00007220 */ /* 0x000fe20000400000 */
[----:B------:R-:W-:Y:S01]  /*0db0*/  FMUL R4, R4, R13 ;  /* 0x0000000d04047220 */ /* 0x000fe20000400000 */
[----:B------:R-:W-:Y:S01]  /*0dc0*/  FMUL R5, R5, R8 ;  /* 0x0000000805057220 */ /* 0x000fe20000400000 */
[----:B------:R-:W-:Y:S01]  /*0dd0*/  FMUL R9, R2, R9 ;  /* 0x0000000902097220 */ /* 0x000fe20000400000 */
[----:B------:R-:W-:-:S04]  /*0de0*/  FMUL R0, R3, R0 ;  /* 0x0000000003007220 */ /* 0x000fc80000400000 */
[----:B------:R-:W-:Y:S02]  /*0df0*/  F2FP.BF16.PACK_AB R4, R9, R4 ;  /* 0x000000040904723e */ /* 0x000fe400000010ff */
[----:B------:R-:W-:Y:S01]  /*0e00*/  F2FP.BF16.PACK_AB R5, R0, R5 ;  /* 0x000000050005723e */ /* 0x000fe200000010ff */
[----:B------:R-:W-:Y:S06]  /*0e10*/  @P1 EXIT ;  /* 0x000000000000194d */ /* 0x000fec0003800000 */
[----:B------:R-:W-:Y:S01]  /*0e20*/  STG.E.64 [R6.64+0x1000], R4 ;  /* 0x0010000406007986 */ /* 0x000fe2000c101b04 */
[----:B------:R-:W-:Y:S05]  /*0e30*/  EXIT ;  /* 0x000000000000794d */ /* 0x000fea0003800000 */
.L_x_1:
[----:B------:R-:W-:-:S00]  /*0e40*/  BRA `(.L_x_1) ;  /* 0xfffffff000007947 */ /* 0x000fc0000383ffff */
[----:B------:R-:W-:-:S00]  /*0e50*/  NOP ;  /* 0x0000000000007918 */ /* 0x000fc00000000000 */
        /* <DEDUP_REMOVED lines=10> */
.L_x_2:


//--------------------- .nv.global.init           --------------------------
	.section	.nv.global.init,"aw",@progbits
.nv.global.init:
	.type		assertFunc_0,@object
	.size		assertFunc_0,(_$_str - assertFunc_0)
assertFunc_0:
        /*0000*/ 	.byte	0x75, 0x6e, 0x6b, 0x6e, 0x6f, 0x77, 0x6e, 0x00
	.type		_$_str,@object
	.size		_$_str,(assertMessage_0 - _$_str)
_$_str:
        /*0008*/ 	.byte	0x5f, 0x5f, 0x43, 0x55, 0x44, 0x41, 0x5f, 0x46, 0x54, 0x5a, 0x00
	.type		assertMessage_0,@object
	.size		assertMessage_0,(assertFile_0 - assertMessage_0)
assertMessage_0:
        /*0013*/ 	.byte	0x69, 0x6e, 0x64, 0x65, 0x78, 0x20, 0x6f, 0x75, 0x74, 0x20, 0x6f, 0x66, 0x20, 0x62, 0x6f, 0x75
        /*0023*/ 	.byte	0x6e, 0x64, 0x73, 0x3a, 0x20, 0x30, 0x20, 0x3c, 0x3d, 0x20, 0x74, 0x6d, 0x70, 0x34, 0x20, 0x3c
        /*0033*/ 	.byte	0x20, 0x33, 0x32, 0x31, 0x32, 0x38, 0x00
	.type		assertFile_0,@object
	.size		assertFile_0,(.L_1 - assertFile_0)
assertFile_0:
        /*003a*/ 	.byte	0x2f, 0x74, 0x6d, 0x70, 0x2f, 0x74, 0x6f, 0x72, 0x63, 0x68, 0x69, 0x6e, 0x64, 0x75, 0x63, 0x74
        /*004a*/ 	.byte	0x6f, 0x72, 0x5f, 0x72, 0x6f, 0x6f, 0x74, 0x2f, 0x6e, 0x72, 0x2f, 0x63, 0x6e, 0x72, 0x77, 0x6e
        /*005a*/ 	.byte	0x79, 0x61, 0x6f, 0x6f, 0x71, 0x6b, 0x71, 0x74, 0x76, 0x6a, 0x76, 0x72, 0x69, 0x32, 0x6d, 0x64
        /*006a*/ 	.byte	0x65, 0x72, 0x6c, 0x77, 0x37, 0x67, 0x36, 0x6b, 0x74, 0x64, 0x78, 0x6a, 0x33, 0x76, 0x35, 0x62
        /*007a*/ 	.byte	0x69, 0x61, 0x7a, 0x72, 0x34, 0x74, 0x34, 0x79, 0x6e, 0x72, 0x71, 0x74, 0x34, 0x6a, 0x67, 0x2e
        /*008a*/ 	.byte	0x70, 0x79, 0x00
.L_1:


//--------------------- .nv.shared.triton_red_fused__to_copy_add_embedding_mean_mul_pow_rsqrt_3 --------------------------
	.section	.nv.shared.triton_red_fused__to_copy_add_embedding_mean_mul_pow_rsqrt_3,"aw",@nobits
	.sectionflags	@""
	.align	16


//--------------------- SYMBOLS --------------------------

	.type		__assertfail,@function
